	.headerflags	@"EF_CUDA_TEXMODE_UNIFIED EF_CUDA_64BIT_ADDRESS EF_CUDA_ACCELERATORS EF_CUDA_SM90 EF_CUDA_VIRTUAL_SM(EF_CUDA_SM90)"
	.elftype	@"ET_EXEC"


//--------------------- .nv.info                  --------------------------
	.section	.nv.info,"",@"SHT_CUDA_INFO"
	.align	4


	//----- nvinfo : EIATTR_REGCOUNT
	.align		4
        /*0000*/ 	.byte	0x04, 0x2f
        /*0002*/ 	.short	(.L_1 - .L_0)
	.align		4
.L_0:
        /*0004*/ 	.word	index@(triton_poi_fused__softmax_6)
        /*0008*/ 	.word	0x0000000e


	//----- nvinfo : EIATTR_MIN_STACK_SIZE
	.align		4
.L_1:
        /*000c*/ 	.byte	0x04, 0x12
        /*000e*/ 	.short	(.L_3 - .L_2)
	.align		4
.L_2:
        /*0010*/ 	.word	index@(triton_poi_fused__softmax_6)
        /*0014*/ 	.word	0x00000000


	//----- nvinfo : EIATTR_FRAME_SIZE
	.align		4
.L_3:
        /*0018*/ 	.byte	0x04, 0x11
        /*001a*/ 	.short	(.L_5 - .L_4)
	.align		4
.L_4:
        /*001c*/ 	.word	index@(triton_poi_fused__softmax_6)
        /*0020*/ 	.word	0x00000000


	//----- nvinfo : EIATTR_MIN_STACK_SIZE
	.align		4
.L_5:
        /*0024*/ 	.byte	0x04, 0x12
        /*0026*/ 	.short	(.L_7 - .L_6)
	.align		4
.L_6:
        /*0028*/ 	.word	index@(triton_poi_fused__softmax_6)
        /*002c*/ 	.word	0x00000000
.L_7:


//--------------------- .nv.info.triton_poi_fused__softmax_6 --------------------------
	.section	.nv.info.triton_poi_fused__softmax_6,"",@"SHT_CUDA_INFO"
	.sectionflags	@""
	.align	4


	//----- nvinfo : EIATTR_CUDA_API_VERSION
	.align		4
        /*0000*/ 	.byte	0x04, 0x37
        /*0002*/ 	.short	(.L_9 - .L_8)
.L_8:
        /*0004*/ 	.word	0x0000007c


	//----- nvinfo : EIATTR_KPARAM_INFO
	.align		4
.L_9:
        /*0008*/ 	.byte	0x04, 0x17
        /*000a*/ 	.short	(.L_11 - .L_10)
.L_10:
        /*000c*/ 	.word	0x00000000
        /*0010*/ 	.short	0x0003
        /*0012*/ 	.short	0x0018
        /*0014*/ 	.byte	0x00, 0xf0, 0x11, 0x00


	//----- nvinfo : EIATTR_KPARAM_INFO
	.align		4
.L_11:
        /*0018*/ 	.byte	0x04, 0x17
        /*001a*/ 	.short	(.L_13 - .L_12)
.L_12:
        /*001c*/ 	.word	0x00000000
        /*0020*/ 	.short	0x0002
        /*0022*/ 	.short	0x0010
        /*0024*/ 	.byte	0x00, 0xf4, 0x21, 0x00


	//----- nvinfo : EIATTR_KPARAM_INFO
	.align		4
.L_13:
        /*0028*/ 	.byte	0x04, 0x17
        /*002a*/ 	.short	(.L_15 - .L_14)
.L_14:
        /*002c*/ 	.word	0x00000000
        /*0030*/ 	.short	0x0001
        /*0032*/ 	.short	0x0008
        /*0034*/ 	.byte	0x00, 0xf4, 0x21, 0x00


	//----- nvinfo : EIATTR_KPARAM_INFO
	.align		4
.L_15:
        /*0038*/ 	.byte	0x04, 0x17
        /*003a*/ 	.short	(.L_17 - .L_16)
.L_16:
        /*003c*/ 	.word	0x00000000
        /*0040*/ 	.short	0x0000
        /*0042*/ 	.short	0x0000
        /*0044*/ 	.byte	0x00, 0xf4, 0x21, 0x00


	//----- nvinfo : EIATTR_SPARSE_MMA_MASK
	.align		4
.L_17:
        /*0048*/ 	.byte	0x03, 0x50
        /*004a*/ 	.short	0x0000


	//----- nvinfo : EIATTR_MAXREG_COUNT
	.align		4
        /*004c*/ 	.byte	0x03, 0x1b
        /*004e*/ 	.short	0x00ff


	//----- nvinfo : EIATTR_EXIT_INSTR_OFFSETS
	.align		4
        /*0050*/ 	.byte	0x04, 0x1c
        /*0052*/ 	.short	(.L_19 - .L_18)


	//   ....[0]....
.L_18:
        /*0054*/ 	.word	0x00000240


	//   ....[1]....
        /*0058*/ 	.word	0x00000260


	//----- nvinfo : EIATTR_REQNTID
	.align		4
.L_19:
        /*005c*/ 	.byte	0x04, 0x10
        /*005e*/ 	.short	(.L_21 - .L_20)
.L_20:
        /*0060*/ 	.word	0x00000080
        /*0064*/ 	.word	0x00000001
        /*0068*/ 	.word	0x00000001


	//----- nvinfo : EIATTR_CBANK_PARAM_SIZE
	.align		4
.L_21:
        /*006c*/ 	.byte	0x03, 0x19
        /*006e*/ 	.short	0x001c


	//----- nvinfo : EIATTR_PARAM_CBANK
	.align		4
        /*0070*/ 	.byte	0x04, 0x0a
        /*0072*/ 	.short	(.L_23 - .L_22)
	.align		4
.L_22:
        /*0074*/ 	.word	index@(.nv.constant0.triton_poi_fused__softmax_6)
        /*0078*/ 	.short	0x0210
        /*007a*/ 	.short	0x001c


	//----- nvinfo : EIATTR_SW_WAR
	.align		4
.L_23:
        /*007c*/ 	.byte	0x04, 0x36
        /*007e*/ 	.short	(.L_25 - .L_24)
.L_24:
        /*0080*/ 	.word	0x00000008
.L_25:


//--------------------- .nv.callgraph             --------------------------
	.section	.nv.callgraph,"",@"SHT_CUDA_CALLGRAPH"
	.align	4
	.sectionentsize	8
	.align		4
        /*0000*/ 	.word	0x00000000
	.align		4
        /*0004*/ 	.word	0xffffffff
	.align		4
        /*0008*/ 	.word	0x00000000
	.align		4
        /*000c*/ 	.word	0xfffffffe
	.align		4
        /*0010*/ 	.word	0x00000000
	.align		4
        /*0014*/ 	.word	0xfffffffd
	.align		4
        /*0018*/ 	.word	0x00000000
	.align		4
        /*001c*/ 	.word	0xfffffffc


//--------------------- .text.triton_poi_fused__softmax_6 --------------------------
	.section	.text.triton_poi_fused__softmax_6,"ax",@progbits
	.align	128
        .global         triton_poi_fused__softmax_6
        .type           triton_poi_fused__softmax_6,@function
        .size           triton_poi_fused__softmax_6,(.L_x_1 - triton_poi_fused__softmax_6)
        .other          triton_poi_fused__softmax_6,@"STO_CUDA_ENTRY STV_DEFAULT"
triton_poi_fused__softmax_6:
.text.triton_poi_fused__softmax_6:
[----:B------:R-:W0:Y:S02]  /*0000*/  LDC R1, c[0x0][0x28] ;  /* 0x00000a00ff017b82 */ /* 0x000e240000000800 */
[----:B------:R-:W1:Y:S01]  /*0010*/  S2R R0, SR_TID.X ;  /* 0x0000000000007919 */ /* 0x000e620000002100 */
[----:B------:R-:W2:Y:S01]  /*0020*/  LDC.64 R2, c[0x0][0x210] ;  /* 0x00008400ff027b82 */ /* 0x000ea20000000a00 */
[----:B------:R-:W-:Y:S01]  /*0030*/  ULDC.64 UR4, c[0x0][0x208] ;  /* 0x0000820000047ab9 */ /* 0x000fe20000000a00 */
[----:B------:R-:W3:Y:S06]  /*0040*/  S2R R9, SR_CTAID.X ;  /* 0x0000000000097919 */ /* 0x000eec0000002500 */
[----:B------:R-:W4:Y:S08]  /*0050*/  LDC.64 R4, c[0x0][0x218] ;  /* 0x00008600ff047b82 */ /* 0x000f300000000a00 */
[----:B------:R-:W5:Y:S01]  /*0060*/  LDC.64 R6, c[0x0][0x220] ;  /* 0x00008800ff067b82 */ /* 0x000f620000000a00 */
[----:B-1----:R-:W-:-:S04]  /*0070*/  LOP3.LUT R0, R0, 0x7f, RZ, 0xc0, !PT ;  /* 0x0000007f00007812 */ /* 0x002fc800078ec0ff */
[----:B---3--:R-:W-:-:S04]  /*0080*/  LEA R9, R9, R0, 0x7 ;  /* 0x0000000009097211 */ /* 0x008fc800078e38ff */
[C---:B------:R-:W-:Y:S01]  /*0090*/  ISETP.GE.AND P3, PT, R9.reuse, 0x190, PT ;  /* 0x000001900900780c */ /* 0x040fe20003f66270 */
[----:B------:R-:W-:-:S04]  /*00a0*/  IMAD.HI R0, R9, 0x66666667, RZ ;  /* 0x6666666709007827 */ /* 0x000fc800078e02ff */
[----:B--2---:R-:W-:Y:S01]  /*00b0*/  IMAD.WIDE R2, R9, 0x4, R2 ;  /* 0x0000000409027825 */ /* 0x004fe200078e0202 */
[----:B------:R-:W-:Y:S01]  /*00c0*/  SHF.R.S32.HI R11, RZ, 0x1, R0 ;  /* 0x00000001ff0b7819 */ /* 0x000fe20000011400 */
[----:B------:R-:W-:-:S03]  /*00d0*/  HFMA2.MMA R9, -RZ, RZ, 0, 0 ;  /* 0x00000000ff097435 */ /* 0x000fc600000001ff */
[----:B------:R-:W-:Y:S02]  /*00e0*/  LEA.HI R11, R0, R11, RZ, 0x1 ;  /* 0x0000000b000b7211 */ /* 0x000fe400078f08ff */
[----:B------:R-:W-:-:S03]  /*00f0*/  MOV R0, RZ ;  /* 0x000000ff00007202 */ /* 0x000fc60000000f00 */
[----:B----4-:R-:W-:-:S03]  /*0100*/  IMAD.WIDE R4, R11, 0x4, R4 ;  /* 0x000000040b047825 */ /* 0x010fc600078e0204 */
[----:B------:R-:W2:Y:S04]  /*0110*/  @!P3 LDG.E R0, desc[UR4][R2.64] ;  /* 0x000000040200b981 */ /* 0x000ea8000c1e1900 */
[----:B------:R-:W2:Y:S01]  /*0120*/  @!P3 LDG.E.EL R9, desc[UR4][R4.64] ;  /* 0x000000040409b981 */ /* 0x000ea2000c2e1900 */
[----:B------:R-:W-:Y:S01]  /*0130*/  HFMA2.MMA R10, -RZ, RZ, 0, 0 ;  /* 0x00000000ff0a7435 */ /* 0x000fe200000001ff */
[----:B-----5:R-:W-:-:S09]  /*0140*/  IMAD.WIDE R6, R11, 0x4, R6 ;  /* 0x000000040b067825 */ /* 0x020fd200078e0206 */
[----:B------:R-:W3:Y:S01]  /*0150*/  @!P3 LDG.E.EL R10, desc[UR4][R6.64] ;  /* 0x00000004060ab981 */ /* 0x000ee2000c2e1900 */
[----:B--2---:R-:W-:-:S04]  /*0160*/  FADD R0, -R9, R0 ;  /* 0x0000000009007221 */ /* 0x004fc80000000100 */
[----:B------:R-:W-:-:S05]  /*0170*/  FMUL R0, R0, 1.4426950216293334961 ;  /* 0x3fb8aa3b00007820 */ /* 0x000fca0000400000 */
[----:B------:R-:W-:Y:S02]  /*0180*/  FSETP.GEU.AND P1, PT, R0, -126, PT ;  /* 0xc2fc00000000780b */ /* 0x000fe40003f2e000 */
[C---:B---3--:R-:W-:Y:S02]  /*0190*/  FSETP.GT.AND P0, PT, |R10|.reuse, 8.50705917302346158658e+37, PT ;  /* 0x7e8000000a00780b */ /* 0x048fe40003f04200 */
[----:B------:R-:W-:-:S09]  /*01a0*/  FSETP.GEU.AND P2, PT, |R10|, 1.175494350822287508e-38, PT ;  /* 0x008000000a00780b */ /* 0x000fd20003f4e200 */
[----:B------:R-:W-:Y:S02]  /*01b0*/  @!P1 FMUL R0, R0, 0.5 ;  /* 0x3f00000000009820 */ /* 0x000fe40000400000 */
[----:B------:R-:W-:Y:S02]  /*01c0*/  @P0 FMUL R10, R10, 0.25 ;  /* 0x3e8000000a0a0820 */ /* 0x000fe40000400000 */
[----:B------:R-:W1:Y:S02]  /*01d0*/  MUFU.EX2 R8, R0 ;  /* 0x0000000000087308 */ /* 0x000e640000000800 */
[----:B------:R-:W-:-:S06]  /*01e0*/  @!P2 FMUL R10, R10, 16777216 ;  /* 0x4b8000000a0aa820 */ /* 0x000fcc0000400000 */
[----:B------:R-:W2:Y:S01]  /*01f0*/  MUFU.RCP R5, R10 ;  /* 0x0000000a00057308 */ /* 0x000ea20000001000 */
[----:B-1----:R-:W-:-:S04]  /*0200*/  @!P1 FMUL R8, R8, R8 ;  /* 0x0000000808089220 */ /* 0x002fc80000400000 */
[----:B------:R-:W-:-:S04]  /*0210*/  @P0 FMUL R8, R8, 0.25 ;  /* 0x3e80000008080820 */ /* 0x000fc80000400000 */
[----:B------:R-:W-:-:S04]  /*0220*/  @!P2 FMUL R8, R8, 16777216 ;  /* 0x4b8000000808a820 */ /* 0x000fc80000400000 */
[----:B--2---:R-:W-:Y:S01]  /*0230*/  FMUL R5, R5, R8 ;  /* 0x0000000805057220 */ /* 0x004fe20000400000 */
[----:B------:R-:W-:Y:S06]  /*0240*/  @P3 EXIT ;  /* 0x000000000000394d */ /* 0x000fec0003800000 */
[----:B------:R-:W-:Y:S01]  /*0250*/  STG.E desc[UR4][R2.64], R5 ;  /* 0x0000000502007986 */ /* 0x000fe2000c101904 */
[----:B------:R-:W-:Y:S05]  /*0260*/  EXIT ;  /* 0x000000000000794d */ /* 0x000fea0003800000 */
.L_x_0:
[----:B------:R-:W-:-:S00]  /*0270*/  BRA `(.L_x_0) ;  /* 0xfffffffc00fc7947 */ /* 0x000fc0000383ffff */
[----:B------:R-:W-:-:S00]  /*0280*/  NOP ;  /* 0x0000000000007918 */ /* 0x000fc00000000000 */
[----:B------:R-:W-:-:S00]  /*0290*/  NOP ;  /* 0x0000000000007918 */ /* 0x000fc00000000000 */
[----:B------:R-:W-:-:S00]  /*02a0*/  NOP ;  /* 0x0000000000007918 */ /* 0x000fc00000000000 */
[----:B------:R-:W-:-:S00]  /*02b0*/  NOP ;  /* 0x0000000000007918 */ /* 0x000fc00000000000 */
[----:B------:R-:W-:-:S00]  /*02c0*/  NOP ;  /* 0x0000000000007918 */ /* 0x000fc00000000000 */
[----:B------:R-:W-:-:S00]  /*02d0*/  NOP ;  /* 0x0000000000007918 */ /* 0x000fc00000000000 */
[----:B------:R-:W-:-:S00]  /*02e0*/  NOP ;  /* 0x0000000000007918 */ /* 0x000fc00000000000 */
[----:B------:R-:W-:-:S00]  /*02f0*/  NOP ;  /* 0x0000000000007918 */ /* 0x000fc00000000000 */
.L_x_1:


//--------------------- .nv.constant0.triton_poi_fused__softmax_6 --------------------------
	.section	.nv.constant0.triton_poi_fused__softmax_6,"a",@progbits
	.sectionflags	@""
	.align	4
.nv.constant0.triton_poi_fused__softmax_6:
	.zero		556
